	.headerflags	@"EF_CUDA_TEXMODE_UNIFIED EF_CUDA_64BIT_ADDRESS EF_CUDA_ACCELERATORS EF_CUDA_SM90 EF_CUDA_VIRTUAL_SM(EF_CUDA_SM90)"
	.elftype	@"ET_EXEC"


//--------------------- .nv.info                  --------------------------
	.section	.nv.info,"",@"SHT_CUDA_INFO"
	.align	4


	//----- nvinfo : EIATTR_REGCOUNT
	.align		4
        /*0000*/ 	.byte	0x04, 0x2f
        /*0002*/ 	.short	(.L_2 - .L_1)
	.align		4
.L_1:
        /*0004*/ 	.word	index@(triton_poi_fused_softplus_15)
        /*0008*/ 	.word	0x0000000f


	//----- nvinfo : EIATTR_MIN_STACK_SIZE
	.align		4
.L_2:
        /*000c*/ 	.byte	0x04, 0x12
        /*000e*/ 	.short	(.L_4 - .L_3)
	.align		4
.L_3:
        /*0010*/ 	.word	index@(triton_poi_fused_softplus_15)
        /*0014*/ 	.word	0x00000000


	//----- nvinfo : EIATTR_FRAME_SIZE
	.align		4
.L_4:
        /*0018*/ 	.byte	0x04, 0x11
        /*001a*/ 	.short	(.L_6 - .L_5)
	.align		4
.L_5:
        /*001c*/ 	.word	index@(triton_poi_fused_softplus_15)
        /*0020*/ 	.word	0x00000000


	//----- nvinfo : EIATTR_MIN_STACK_SIZE
	.align		4
.L_6:
        /*0024*/ 	.byte	0x04, 0x12
        /*0026*/ 	.short	(.L_8 - .L_7)
	.align		4
.L_7:
        /*0028*/ 	.word	index@(triton_poi_fused_softplus_15)
        /*002c*/ 	.word	0x00000000
.L_8:


//--------------------- .nv.info.triton_poi_fused_softplus_15 --------------------------
	.section	.nv.info.triton_poi_fused_softplus_15,"",@"SHT_CUDA_INFO"
	.sectionflags	@""
	.align	4


	//----- nvinfo : EIATTR_CUDA_API_VERSION
	.align		4
        /*0000*/ 	.byte	0x04, 0x37
        /*0002*/ 	.short	(.L_10 - .L_9)
.L_9:
        /*0004*/ 	.word	0x0000007c


	//----- nvinfo : EIATTR_KPARAM_INFO
	.align		4
.L_10:
        /*0008*/ 	.byte	0x04, 0x17
        /*000a*/ 	.short	(.L_12 - .L_11)
.L_11:
        /*000c*/ 	.word	0x00000000
        /*0010*/ 	.short	0x0002
        /*0012*/ 	.short	0x0010
        /*0014*/ 	.byte	0x00, 0xf0, 0x11, 0x00


	//----- nvinfo : EIATTR_KPARAM_INFO
	.align		4
.L_12:
        /*0018*/ 	.byte	0x04, 0x17
        /*001a*/ 	.short	(.L_14 - .L_13)
.L_13:
        /*001c*/ 	.word	0x00000000
        /*0020*/ 	.short	0x0001
        /*0022*/ 	.short	0x0008
        /*0024*/ 	.byte	0x00, 0xf4, 0x21, 0x00


	//----- nvinfo : EIATTR_KPARAM_INFO
	.align		4
.L_14:
        /*0028*/ 	.byte	0x04, 0x17
        /*002a*/ 	.short	(.L_16 - .L_15)
.L_15:
        /*002c*/ 	.word	0x00000000
        /*0030*/ 	.short	0x0000
        /*0032*/ 	.short	0x0000
        /*0034*/ 	.byte	0x00, 0xf4, 0x21, 0x00


	//----- nvinfo : EIATTR_SPARSE_MMA_MASK
	.align		4
.L_16:
        /*0038*/ 	.byte	0x03, 0x50
        /*003a*/ 	.short	0x0000


	//----- nvinfo : EIATTR_MAXREG_COUNT
	.align		4
        /*003c*/ 	.byte	0x03, 0x1b
        /*003e*/ 	.short	0x00ff


	//----- nvinfo : EIATTR_EXIT_INSTR_OFFSETS
	.align		4
        /*0040*/ 	.byte	0x04, 0x1c
        /*0042*/ 	.short	(.L_18 - .L_17)


	//   ....[0]....
.L_17:
        /*0044*/ 	.word	0x00000590


	//----- nvinfo : EIATTR_REQNTID
	.align		4
.L_18:
        /*0048*/ 	.byte	0x04, 0x10
        /*004a*/ 	.short	(.L_20 - .L_19)
.L_19:
        /*004c*/ 	.word	0x00000080
        /*0050*/ 	.word	0x00000001
        /*0054*/ 	.word	0x00000001


	//----- nvinfo : EIATTR_CRS_STACK_SIZE
	.align		4
.L_20:
        /*0058*/ 	.byte	0x04, 0x1e
        /*005a*/ 	.short	(.L_22 - .L_21)
.L_21:
        /*005c*/ 	.word	0x00000000


	//----- nvinfo : EIATTR_CBANK_PARAM_SIZE
	.align		4
.L_22:
        /*0060*/ 	.byte	0x03, 0x19
        /*0062*/ 	.short	0x0014


	//----- nvinfo : EIATTR_PARAM_CBANK
	.align		4
        /*0064*/ 	.byte	0x04, 0x0a
        /*0066*/ 	.short	(.L_24 - .L_23)
	.align		4
.L_23:
        /*0068*/ 	.word	index@(.nv.constant0.triton_poi_fused_softplus_15)
        /*006c*/ 	.short	0x0210
        /*006e*/ 	.short	0x0014


	//----- nvinfo : EIATTR_SW_WAR
	.align		4
.L_24:
        /*0070*/ 	.byte	0x04, 0x36
        /*0072*/ 	.short	(.L_26 - .L_25)
.L_25:
        /*0074*/ 	.word	0x00000008
.L_26:


//--------------------- .nv.callgraph             --------------------------
	.section	.nv.callgraph,"",@"SHT_CUDA_CALLGRAPH"
	.align	4
	.sectionentsize	8
	.align		4
        /*0000*/ 	.word	0x00000000
	.align		4
        /*0004*/ 	.word	0xffffffff
	.align		4
        /*0008*/ 	.word	0x00000000
	.align		4
        /*000c*/ 	.word	0xfffffffe
	.align		4
        /*0010*/ 	.word	0x00000000
	.align		4
        /*0014*/ 	.word	0xfffffffd
	.align		4
        /*0018*/ 	.word	0x00000000
	.align		4
        /*001c*/ 	.word	0xfffffffc


//--------------------- .nv.constant4             --------------------------
	.section	.nv.constant4,"a",@progbits
	.align	8
	.align		8
.nv.constant4:
        /*0000*/ 	.dword	_$_str


//--------------------- .text.triton_poi_fused_softplus_15 --------------------------
	.section	.text.triton_poi_fused_softplus_15,"ax",@progbits
	.align	128
        .global         triton_poi_fused_softplus_15
        .type           triton_poi_fused_softplus_15,@function
        .size           triton_poi_fused_softplus_15,(.L_x_5 - triton_poi_fused_softplus_15)
        .other          triton_poi_fused_softplus_15,@"STO_CUDA_ENTRY STV_DEFAULT"
triton_poi_fused_softplus_15:
.text.triton_poi_fused_softplus_15:
[----:B------:R-:W0:Y:S02]  /*0000*/  LDC R1, c[0x0][0x28] ;  /* 0x00000a00ff017b82 */ /* 0x000e240000000800 */
[----:B------:R-:W1:Y:S01]  /*0010*/  S2R R0, SR_TID.X ;  /* 0x0000000000007919 */ /* 0x000e620000002100 */
[----:B------:R-:W2:Y:S01]  /*0020*/  LDC.64 R2, c[0x0][0x210] ;  /* 0x00008400ff027b82 */ /* 0x000ea20000000a00 */
[----:B------:R-:W-:Y:S01]  /*0030*/  ULDC.64 UR4, c[0x0][0x208] ;  /* 0x0000820000047ab9 */ /* 0x000fe20000000a00 */
[----:B------:R-:W3:Y:S01]  /*0040*/  S2R R5, SR_CTAID.X ;  /* 0x0000000000057919 */ /* 0x000ee20000002500 */
[----:B-1----:R-:W-:-:S04]  /*0050*/  SHF.L.U32 R0, R0, 0x1, RZ ;  /* 0x0000000100007819 */ /* 0x002fc800000006ff */
[----:B------:R-:W-:-:S04]  /*0060*/  LOP3.LUT R0, R0, 0xfe, RZ, 0xc0, !PT ;  /* 0x000000fe00007812 */ /* 0x000fc800078ec0ff */
[----:B---3--:R-:W-:-:S05]  /*0070*/  LEA R0, R5, R0, 0x8 ;  /* 0x0000000005007211 */ /* 0x008fca00078e40ff */
[----:B--2---:R-:W-:-:S06]  /*0080*/  IMAD.WIDE R2, R0, 0x4, R2 ;  /* 0x0000000400027825 */ /* 0x004fcc00078e0202 */
[----:B------:R-:W2:Y:S01]  /*0090*/  LDG.E.64 R2, desc[UR4][R2.64] ;  /* 0x0000000402027981 */ /* 0x000ea2000c1e1b00 */
[----:B------:R-:W-:Y:S01]  /*00a0*/  HFMA2.MMA R11, -RZ, RZ, 1.625, 0 ;  /* 0x3e800000ff0b7435 */ /* 0x000fe200000001ff */
[----:B------:R-:W-:Y:S01]  /*00b0*/  MOV R12, 0x3d39bf78 ;  /* 0x3d39bf78000c7802 */ /* 0x000fe20000000f00 */
[----:B------:R-:W-:Y:S01]  /*00c0*/  BSSY B0, `(.L_x_0) ;  /* 0x000003c000007945 */ /* 0x000fe20003800000 */
[----:B--2---:R-:W-:Y:S01]  /*00d0*/  FMUL R6, R3, 1.4426950216293334961 ;  /* 0x3fb8aa3b03067820 */ /* 0x004fe20000400000 */
[----:B------:R-:W-:-:S04]  /*00e0*/  FMUL R8, R2, 1.4426950216293334961 ;  /* 0x3fb8aa3b02087820 */ /* 0x000fc80000400000 */
[----:B------:R-:W-:Y:S02]  /*00f0*/  FSETP.GEU.AND P1, PT, R6, -126, PT ;  /* 0xc2fc00000600780b */ /* 0x000fe40003f2e000 */
[----:B------:R-:W-:-:S11]  /*0100*/  FSETP.GEU.AND P0, PT, R8, -126, PT ;  /* 0xc2fc00000800780b */ /* 0x000fd60003f0e000 */
[----:B------:R-:W-:Y:S02]  /*0110*/  @!P1 FMUL R6, R6, 0.5 ;  /* 0x3f00000006069820 */ /* 0x000fe40000400000 */
[----:B------:R-:W-:Y:S02]  /*0120*/  @!P0 FMUL R8, R8, 0.5 ;  /* 0x3f00000008088820 */ /* 0x000fe40000400000 */
[----:B------:R-:W1:Y:S08]  /*0130*/  MUFU.EX2 R4, R6 ;  /* 0x0000000600047308 */ /* 0x000e700000000800 */
[----:B------:R-:W2:Y:S01]  /*0140*/  MUFU.EX2 R5, R8 ;  /* 0x0000000800057308 */ /* 0x000ea20000000800 */
[----:B-1----:R-:W-:-:S04]  /*0150*/  @!P1 FMUL R4, R4, R4 ;  /* 0x0000000404049220 */ /* 0x002fc80000400000 */
[----:B------:R-:W-:Y:S01]  /*0160*/  FADD.FTZ.RZ R7, R4, 1 ;  /* 0x3f80000004077421 */ /* 0x000fe2000001c000 */
[----:B--2---:R-:W-:-:S04]  /*0170*/  @!P0 FMUL R5, R5, R5 ;  /* 0x0000000505058220 */ /* 0x004fc80000400000 */
[----:B------:R-:W-:Y:S02]  /*0180*/  IADD3 R7, R7, -0x3f400000, RZ ;  /* 0xc0c0000007077810 */ /* 0x000fe40007ffe0ff */
[----:B------:R-:W-:Y:S01]  /*0190*/  ISETP.GE.U32.AND P0, PT, R4, 0x7f800000, PT ;  /* 0x7f8000000400780c */ /* 0x000fe20003f06070 */
[----:B------:R-:W-:Y:S01]  /*01a0*/  FADD.FTZ.RZ R9, R5, 1 ;  /* 0x3f80000005097421 */ /* 0x000fe2000001c000 */
[----:B------:R-:W-:Y:S02]  /*01b0*/  LOP3.LUT R7, R7, 0xff800000, RZ, 0xc0, !PT ;  /* 0xff80000007077812 */ /* 0x000fe400078ec0ff */
[----:B------:R-:W-:Y:S02]  /*01c0*/  ISETP.GE.U32.AND P1, PT, R5, 0x7f800000, PT ;  /* 0x7f8000000500780c */ /* 0x000fe40003f26070 */
[----:B------:R-:W-:Y:S02]  /*01d0*/  IADD3 R9, R9, -0x3f400000, RZ ;  /* 0xc0c0000009097810 */ /* 0x000fe40007ffe0ff */
[----:B------:R-:W-:-:S02]  /*01e0*/  IADD3 R10, -R7, 0x40800000, RZ ;  /* 0x40800000070a7810 */ /* 0x000fc40007ffe1ff */
[----:B------:R-:W-:Y:S02]  /*01f0*/  LOP3.LUT R6, R9, 0xff800000, RZ, 0xc0, !PT ;  /* 0xff80000009067812 */ /* 0x000fe400078ec0ff */
[----:B------:R-:W-:Y:S01]  /*0200*/  IADD3 R9, R4, -R7, RZ ;  /* 0x8000000704097210 */ /* 0x000fe20007ffe0ff */
[-C--:B------:R-:W-:Y:S01]  /*0210*/  FFMA.FTZ R8, R10, R11.reuse, -1 ;  /* 0xbf8000000a087423 */ /* 0x080fe2000001000b */
[----:B------:R-:W-:Y:S02]  /*0220*/  IADD3 R10, -R6, 0x40800000, RZ ;  /* 0x40800000060a7810 */ /* 0x000fe40007ffe1ff */
[----:B------:R-:W-:Y:S01]  /*0230*/  I2FP.F32.S32 R7, R7 ;  /* 0x0000000700077245 */ /* 0x000fe20000201400 */
[----:B------:R-:W-:Y:S01]  /*0240*/  FADD R9, R9, R8 ;  /* 0x0000000809097221 */ /* 0x000fe20000000000 */
[----:B------:R-:W-:Y:S01]  /*0250*/  IADD3 R8, R5, -R6, RZ ;  /* 0x8000000605087210 */ /* 0x000fe20007ffe0ff */
[----:B------:R-:W-:Y:S01]  /*0260*/  FFMA.FTZ R11, R10, R11, -1 ;  /* 0xbf8000000a0b7423 */ /* 0x000fe2000001000b */
[----:B------:R-:W-:Y:S01]  /*0270*/  I2FP.F32.S32 R6, R6 ;  /* 0x0000000600067245 */ /* 0x000fe20000201400 */
[----:B------:R-:W-:Y:S01]  /*0280*/  FFMA.FTZ R10, R9, -R12, 0.10546888411045074463 ;  /* 0x3dd80012090a7423 */ /* 0x000fe2000001080c */
[----:B------:R-:W-:Y:S01]  /*0290*/  FMUL R7, R7, 1.1920928955078125e-07 ;  /* 0x3400000007077820 */ /* 0x000fe20000400000 */
[----:B------:R-:W-:-:S02]  /*02a0*/  FADD R8, R8, R11 ;  /* 0x0000000b08087221 */ /* 0x000fc40000000000 */
[C---:B------:R-:W-:Y:S01]  /*02b0*/  FFMA.FTZ R10, R9.reuse, R10, -0.13229703903198242188 ;  /* 0xbe0778e0090a7423 */ /* 0x040fe2000001000a */
[----:B------:R-:W-:Y:S01]  /*02c0*/  FMUL R6, R6, 1.1920928955078125e-07 ;  /* 0x3400000006067820 */ /* 0x000fe20000400000 */
[C---:B------:R-:W-:Y:S02]  /*02d0*/  FFMA.FTZ R11, R8.reuse, -R12, 0.10546888411045074463 ;  /* 0x3dd80012080b7423 */ /* 0x040fe4000001080c */
[C---:B------:R-:W-:Y:S02]  /*02e0*/  FFMA.FTZ R10, R9.reuse, R10, 0.14491446316242218018 ;  /* 0x3e146475090a7423 */ /* 0x040fe4000001000a */
[C---:B------:R-:W-:Y:S02]  /*02f0*/  FFMA.FTZ R11, R8.reuse, R11, -0.13229703903198242188 ;  /* 0xbe0778e0080b7423 */ /* 0x040fe4000001000b */
[----:B------:R-:W-:Y:S02]  /*0300*/  FFMA.FTZ R10, R9, R10, -0.16641564667224884033 ;  /* 0xbe2a68dd090a7423 */ /* 0x000fe4000001000a */
[----:B------:R-:W-:-:S02]  /*0310*/  FFMA.FTZ R11, R8, R11, 0.14491446316242218018 ;  /* 0x3e146475080b7423 */ /* 0x000fc4000001000b */
[C---:B------:R-:W-:Y:S02]  /*0320*/  FFMA.FTZ R10, R9.reuse, R10, 0.19988867640495300293 ;  /* 0x3e4caf9e090a7423 */ /* 0x040fe4000001000a */
[C---:B------:R-:W-:Y:S02]  /*0330*/  FFMA.FTZ R11, R8.reuse, R11, -0.16641564667224884033 ;  /* 0xbe2a68dd080b7423 */ /* 0x040fe4000001000b */
[C---:B------:R-:W-:Y:S02]  /*0340*/  FFMA.FTZ R10, R9.reuse, R10, -0.25000196695327758789 ;  /* 0xbe800042090a7423 */ /* 0x040fe4000001000a */
[C---:B------:R-:W-:Y:S02]  /*0350*/  FFMA.FTZ R11, R8.reuse, R11, 0.19988867640495300293 ;  /* 0x3e4caf9e080b7423 */ /* 0x040fe4000001000b */
[----:B------:R-:W-:Y:S02]  /*0360*/  FFMA.FTZ R10, R9, R10, 0.33333510160446166992 ;  /* 0x3eaaaae6090a7423 */ /* 0x000fe4000001000a */
[----:B------:R-:W-:-:S02]  /*0370*/  FFMA.FTZ R11, R8, R11, -0.25000196695327758789 ;  /* 0xbe800042080b7423 */ /* 0x000fc4000001000b */
[C---:B------:R-:W-:Y:S02]  /*0380*/  FFMA.FTZ R10, R9.reuse, R10, -0.5 ;  /* 0xbf000000090a7423 */ /* 0x040fe4000001000a */
[C---:B------:R-:W-:Y:S02]  /*0390*/  FFMA.FTZ R11, R8.reuse, R11, 0.33333510160446166992 ;  /* 0x3eaaaae6080b7423 */ /* 0x040fe4000001000b */
[C---:B------:R-:W-:Y:S02]  /*03a0*/  FMUL R10, R9.reuse, R10 ;  /* 0x0000000a090a7220 */ /* 0x040fe40000400000 */
[C---:B------:R-:W-:Y:S02]  /*03b0*/  FFMA.FTZ R11, R8.reuse, R11, -0.5 ;  /* 0xbf000000080b7423 */ /* 0x040fe4000001000b */
[----:B------:R-:W-:Y:S02]  /*03c0*/  FFMA.FTZ R10, R9, R10, R9 ;  /* 0x0000000a090a7223 */ /* 0x000fe40000010009 */
[----:B------:R-:W-:-:S02]  /*03d0*/  FMUL R11, R8, R11 ;  /* 0x0000000b080b7220 */ /* 0x000fc40000400000 */
[----:B------:R-:W-:Y:S01]  /*03e0*/  FFMA.FTZ R10, R7, 0.69314718246459960938, R10 ;  /* 0x3f317218070a7823 */ /* 0x000fe2000001000a */
[----:B------:R-:W-:Y:S01]  /*03f0*/  SHF.R.S32.HI R7, RZ, 0x1f, R0 ;  /* 0x0000001fff077819 */ /* 0x000fe20000011400 */
[----:B------:R-:W-:-:S04]  /*0400*/  FFMA.FTZ R11, R8, R11, R8 ;  /* 0x0000000b080b7223 */ /* 0x000fc80000010008 */
[----:B------:R-:W-:Y:S01]  /*0410*/  FFMA.FTZ R11, R6, 0.69314718246459960938, R11 ;  /* 0x3f317218060b7823 */ /* 0x000fe2000001000b */
[----:B------:R-:W-:Y:S06]  /*0420*/  @!P1 BRA `(.L_x_1) ;  /* 0x0000000000149947 */ /* 0x000fec0003800000 */
[C---:B------:R-:W-:Y:S02]  /*0430*/  ISETP.GE.AND P1, PT, R5.reuse, -0x407fffff, PT ;  /* 0xbf8000010500780c */ /* 0x040fe40003f26270 */
[----:B------:R-:W-:-:S11]  /*0440*/  FSETP.NEU.AND P2, PT, R5, RZ, PT ;  /* 0x000000ff0500720b */ /* 0x000fd60003f4d000 */
[----:B------:R-:W-:-:S05]  /*0450*/  @P1 MOV R6, 0x7f800000 ;  /* 0x7f80000000061802 */ /* 0x000fca0000000f00 */
[----:B------:R-:W-:-:S05]  /*0460*/  @P1 FFMA.FTZ R11, R5, R6, +INF ;  /* 0x7f800000050b1423 */ /* 0x000fca0000010006 */
[----:B------:R-:W-:-:S07]  /*0470*/  FSEL R11, R11, -RZ, P2 ;  /* 0x800000ff0b0b7208 */ /* 0x000fce0001000000 */
.L_x_1:
[----:B------:R-:W-:Y:S05]  /*0480*/  BSYNC B0 ;  /* 0x0000000000007941 */ /* 0x000fea0003800000 */
.L_x_0:
[----:B------:R-:W-:Y:S04]  /*0490*/  BSSY B0, `(.L_x_2) ;  /* 0x0000007000007945 */ /* 0x000fe80003800000 */
[----:B------:R-:W-:Y:S05]  /*04a0*/  @!P0 BRA `(.L_x_3) ;  /* 0x0000000000148947 */ /* 0x000fea0003800000 */
[C---:B------:R-:W-:Y:S02]  /*04b0*/  ISETP.GE.AND P0, PT, R4.reuse, -0x407fffff, PT ;  /* 0xbf8000010400780c */ /* 0x040fe40003f06270 */
[----:B------:R-:W-:-:S11]  /*04c0*/  FSETP.NEU.AND P1, PT, R4, RZ, PT ;  /* 0x000000ff0400720b */ /* 0x000fd60003f2d000 */
[----:B------:R-:W-:-:S05]  /*04d0*/  @P0 MOV R5, 0x7f800000 ;  /* 0x7f80000000050802 */ /* 0x000fca0000000f00 */
[----:B------:R-:W-:-:S05]  /*04e0*/  @P0 FFMA.FTZ R10, R4, R5, +INF ;  /* 0x7f800000040a0423 */ /* 0x000fca0000010005 */
[----:B------:R-:W-:-:S07]  /*04f0*/  FSEL R10, R10, -RZ, P1 ;  /* 0x800000ff0a0a7208 */ /* 0x000fce0000800000 */
.L_x_3:
[----:B------:R-:W-:Y:S05]  /*0500*/  BSYNC B0 ;  /* 0x0000000000007941 */ /* 0x000fea0003800000 */
.L_x_2:
[----:B------:R-:W-:Y:S01]  /*0510*/  ULDC.64 UR6, c[0x0][0x218] ;  /* 0x0000860000067ab9 */ /* 0x000fe20000000a00 */
[----:B------:R-:W-:Y:S02]  /*0520*/  FSETP.GT.AND P1, PT, R2, 20, PT ;  /* 0x41a000000200780b */ /* 0x000fe40003f24000 */
[----:B------:R-:W-:Y:S02]  /*0530*/  LEA R4, P2, R0, UR6, 0x2 ;  /* 0x0000000600047c11 */ /* 0x000fe4000f8410ff */
[C---:B------:R-:W-:Y:S02]  /*0540*/  FSETP.GT.AND P0, PT, R3.reuse, 20, PT ;  /* 0x41a000000300780b */ /* 0x040fe40003f04000 */
[----:B------:R-:W-:Y:S02]  /*0550*/  FSEL R2, R2, R11, P1 ;  /* 0x0000000b02027208 */ /* 0x000fe40000800000 */
[----:B------:R-:W-:Y:S02]  /*0560*/  LEA.HI.X R5, R0, UR7, R7, 0x2, P2 ;  /* 0x0000000700057c11 */ /* 0x000fe400090f1407 */
[----:B------:R-:W-:-:S05]  /*0570*/  FSEL R3, R3, R10, P0 ;  /* 0x0000000a03037208 */ /* 0x000fca0000000000 */
[----:B------:R-:W-:Y:S01]  /*0580*/  STG.E.64 desc[UR4][R4.64], R2 ;  /* 0x0000000204007986 */ /* 0x000fe2000c101b04 */
[----:B------:R-:W-:Y:S05]  /*0590*/  EXIT ;  /* 0x000000000000794d */ /* 0x000fea0003800000 */
.L_x_4:
[----:B------:R-:W-:-:S00]  /*05a0*/  BRA `(.L_x_4) ;  /* 0xfffffffc00fc7947 */ /* 0x000fc0000383ffff */
[----:B------:R-:W-:-:S00]  /*05b0*/  NOP ;  /* 0x0000000000007918 */ /* 0x000fc00000000000 */
        /* <DEDUP_REMOVED lines=12> */
.L_x_5:


//--------------------- .nv.global.init           --------------------------
	.section	.nv.global.init,"aw",@progbits
.nv.global.init:
	.type		_$_str,@object
	.size		_$_str,(.L_0 - _$_str)
_$_str:
        /*0000*/ 	.byte	0x5f, 0x5f, 0x43, 0x55, 0x44, 0x41, 0x5f, 0x46, 0x54, 0x5a, 0x00
.L_0:


//--------------------- .nv.constant0.triton_poi_fused_softplus_15 --------------------------
	.section	.nv.constant0.triton_poi_fused_softplus_15,"a",@progbits
	.sectionflags	@""
	.align	4
.nv.constant0.triton_poi_fused_softplus_15:
	.zero		548
